//
// Generated by NVIDIA NVVM Compiler
//
// Compiler Build ID: CL-36424714
// Cuda compilation tools, release 13.0, V13.0.88
// Based on NVVM 20.0.0
//

.version 9.0
.target sm_100
.address_size 64

	// .globl	_Z9matrixAddPfS_S_i

.visible .entry _Z9matrixAddPfS_S_i(
	.param .u64 .ptr .align 1 _Z9matrixAddPfS_S_i_param_0,
	.param .u64 .ptr .align 1 _Z9matrixAddPfS_S_i_param_1,
	.param .u64 .ptr .align 1 _Z9matrixAddPfS_S_i_param_2,
	.param .u32 _Z9matrixAddPfS_S_i_param_3
)
{
	.reg .pred 	%p<2>;
	.reg .b32 	%r<12>;
	.reg .b32 	%f<4>;
	.reg .b64 	%rd<11>;

	ld.param.u64 	%rd1, [_Z9matrixAddPfS_S_i_param_0];
	ld.param.u64 	%rd2, [_Z9matrixAddPfS_S_i_param_1];
	ld.param.u64 	%rd3, [_Z9matrixAddPfS_S_i_param_2];
	ld.param.u32 	%r2, [_Z9matrixAddPfS_S_i_param_3];
	mov.u32 	%r3, %ctaid.y;
	mov.u32 	%r4, %ntid.y;
	mov.u32 	%r5, %tid.y;
	mad.lo.s32 	%r6, %r3, %r4, %r5;
	mov.u32 	%r7, %ctaid.x;
	mov.u32 	%r8, %ntid.x;
	mov.u32 	%r9, %tid.x;
	mad.lo.s32 	%r10, %r7, %r8, %r9;
	mad.lo.s32 	%r1, %r2, %r6, %r10;
	max.s32 	%r11, %r6, %r10;
	setp.ge.s32 	%p1, %r11, %r2;
	@%p1 bra 	$L__BB0_2;
	cvta.to.global.u64 	%rd4, %rd1;
	cvta.to.global.u64 	%rd5, %rd2;
	cvta.to.global.u64 	%rd6, %rd3;
	mul.wide.s32 	%rd7, %r1, 4;
	add.s64 	%rd8, %rd4, %rd7;
	ld.global.f32 	%f1, [%rd8];
	add.s64 	%rd9, %rd5, %rd7;
	ld.global.f32 	%f2, [%rd9];
	add.f32 	%f3, %f1, %f2;
	add.s64 	%rd10, %rd6, %rd7;
	st.global.f32 	[%rd10], %f3;
$L__BB0_2:
	ret;

}


// ===== COMPILED SASS (sm_100) =====

	.target	sm_100

	.elftype	@"ET_EXEC"


//--------------------- .note.nv.tkinfo           --------------------------
	.section	.note.nv.tkinfo,"",@"SHT_NOTE"
	.sectionflags	@"SHF_NOTE_NV_TKINFO"
	.tkinfo
        /*0018*/ 	.word	0x00000002
        /*0030*/ 	.string	""
        /*0030*/ 	.string	"ptxas"
        /*0030*/ 	.string	"Cuda compilation tools, release 13.0, V13.0.88"
        /*0030*/ 	.string	"Build cuda_13.0.r13.0/compiler.36424714_0"
        /*0030*/ 	.string	"-arch sm_100 -m 64 "



//--------------------- .note.nv.cuinfo           --------------------------
	.section	.note.nv.cuinfo,"",@"SHT_NOTE"
	.sectionflags	@"SHF_NOTE_NV_CUINFO"
        /*0018*/ 	.short	0x0002
        /*001a*/ 	.short	0x0064
        /*001c*/ 	.short	0x0082
	.zero		2


//--------------------- .nv.info                  --------------------------
	.section	.nv.info,"",@"SHT_CUDA_INFO"
	.align	4


	//----- nvinfo : EIATTR_REGCOUNT
	.align		4
        /*0000*/ 	.byte	0x04, 0x2f
        /*0002*/ 	.short	(.L_1 - .L_0)
	.align		4
.L_0:
        /*0004*/ 	.word	index@(_Z9matrixAddPfS_S_i)
        /*0008*/ 	.word	0x0000000c


	//----- nvinfo : EIATTR_FRAME_SIZE
	.align		4
.L_1:
        /*000c*/ 	.byte	0x04, 0x11
        /*000e*/ 	.short	(.L_3 - .L_2)
	.align		4
.L_2:
        /*0010*/ 	.word	index@(_Z9matrixAddPfS_S_i)
        /*0014*/ 	.word	0x00000000


	//----- nvinfo : EIATTR_MIN_STACK_SIZE
	.align		4
.L_3:
        /*0018*/ 	.byte	0x04, 0x12
        /*001a*/ 	.short	(.L_5 - .L_4)
	.align		4
.L_4:
        /*001c*/ 	.word	index@(_Z9matrixAddPfS_S_i)
        /*0020*/ 	.word	0x00000000
.L_5:


//--------------------- .nv.compat                --------------------------
	.section	.nv.compat,"",@"SHT_CUDA_COMPAT_INFO"
	.align	4
        /*0000*/ 	.byte	0x02, 0x09, 0x00, 0x00, 0x02, 0x02, 0x01, 0x00, 0x02, 0x05, 0x05, 0x00, 0x03, 0x07, 0x01, 0x01
        /*0010*/ 	.byte	0x02, 0x03, 0x00, 0x00, 0x02, 0x06, 0x01, 0x00, 0x04, 0x0b, 0x08, 0x00, 0x09, 0x00, 0x00, 0x00
        /*0020*/ 	.byte	0x00, 0x00, 0x00, 0x00


//--------------------- .nv.info._Z9matrixAddPfS_S_i --------------------------
	.section	.nv.info._Z9matrixAddPfS_S_i,"",@"SHT_CUDA_INFO"
	.sectionflags	@""
	.align	4


	//----- nvinfo : EIATTR_CUDA_API_VERSION
	.align		4
        /*0000*/ 	.byte	0x04, 0x37
        /*0002*/ 	.short	(.L_7 - .L_6)
.L_6:
        /*0004*/ 	.word	0x00000082


	//----- nvinfo : EIATTR_KPARAM_INFO
	.align		4
.L_7:
        /*0008*/ 	.byte	0x04, 0x17
        /*000a*/ 	.short	(.L_9 - .L_8)
.L_8:
        /*000c*/ 	.word	0x00000000
        /*0010*/ 	.short	0x0003
        /*0012*/ 	.short	0x0018
        /*0014*/ 	.byte	0x00, 0xf0, 0x11, 0x00


	//----- nvinfo : EIATTR_KPARAM_INFO
	.align		4
.L_9:
        /*0018*/ 	.byte	0x04, 0x17
        /*001a*/ 	.short	(.L_11 - .L_10)
.L_10:
        /*001c*/ 	.word	0x00000000
        /*0020*/ 	.short	0x0002
        /*0022*/ 	.short	0x0010
        /*0024*/ 	.byte	0x00, 0xf5, 0x21, 0x00


	//----- nvinfo : EIATTR_KPARAM_INFO
	.align		4
.L_11:
        /*0028*/ 	.byte	0x04, 0x17
        /*002a*/ 	.short	(.L_13 - .L_12)
.L_12:
        /*002c*/ 	.word	0x00000000
        /*0030*/ 	.short	0x0001
        /*0032*/ 	.short	0x0008
        /*0034*/ 	.byte	0x00, 0xf5, 0x21, 0x00


	//----- nvinfo : EIATTR_KPARAM_INFO
	.align		4
.L_13:
        /*0038*/ 	.byte	0x04, 0x17
        /*003a*/ 	.short	(.L_15 - .L_14)
.L_14:
        /*003c*/ 	.word	0x00000000
        /*0040*/ 	.short	0x0000
        /*0042*/ 	.short	0x0000
        /*0044*/ 	.byte	0x00, 0xf5, 0x21, 0x00


	//----- nvinfo : EIATTR_SPARSE_MMA_MASK
	.align		4
.L_15:
        /*0048*/ 	.byte	0x03, 0x50
        /*004a*/ 	.short	0x0000


	//----- nvinfo : EIATTR_MAXREG_COUNT
	.align		4
        /*004c*/ 	.byte	0x03, 0x1b
        /*004e*/ 	.short	0x00ff


	//----- nvinfo : EIATTR_MERCURY_ISA_VERSION
	.align		4
        /*0050*/ 	.byte	0x03, 0x5f
        /*0052*/ 	.short	0x0101


	//----- nvinfo : EIATTR_VRC_CTA_INIT_COUNT
	.align		4
        /*0054*/ 	.byte	0x02, 0x4a
	.zero		1
	.zero		1


	//----- nvinfo : EIATTR_EXIT_INSTR_OFFSETS
	.align		4
        /*0058*/ 	.byte	0x04, 0x1c
        /*005a*/ 	.short	(.L_17 - .L_16)


	//   ....[0]....
.L_16:
        /*005c*/ 	.word	0x000000d0


	//   ....[1]....
        /*0060*/ 	.word	0x00000190


	//----- nvinfo : EIATTR_CBANK_PARAM_SIZE
	.align		4
.L_17:
        /*0064*/ 	.byte	0x03, 0x19
        /*0066*/ 	.short	0x001c


	//----- nvinfo : EIATTR_PARAM_CBANK
	.align		4
        /*0068*/ 	.byte	0x04, 0x0a
        /*006a*/ 	.short	(.L_19 - .L_18)
	.align		4
.L_18:
        /*006c*/ 	.word	index@(.nv.constant0._Z9matrixAddPfS_S_i)
        /*0070*/ 	.short	0x0380
        /*0072*/ 	.short	0x001c


	//----- nvinfo : EIATTR_SW_WAR
	.align		4
.L_19:
        /*0074*/ 	.byte	0x04, 0x36
        /*0076*/ 	.short	(.L_21 - .L_20)
.L_20:
        /*0078*/ 	.word	0x00000008
.L_21:


//--------------------- .nv.callgraph             --------------------------
	.section	.nv.callgraph,"",@"SHT_CUDA_CALLGRAPH"
	.align	4
	.sectionentsize	8
	.align		4
        /*0000*/ 	.word	0x00000000
	.align		4
        /*0004*/ 	.word	0xffffffff
	.align		4
        /*0008*/ 	.word	0x00000000
	.align		4
        /*000c*/ 	.word	0xfffffffe
	.align		4
        /*0010*/ 	.word	0x00000000
	.align		4
        /*0014*/ 	.word	0xfffffffd
	.align		4
        /*0018*/ 	.word	0x00000000
	.align		4
        /*001c*/ 	.word	0xfffffffc


//--------------------- .text._Z9matrixAddPfS_S_i --------------------------
	.section	.text._Z9matrixAddPfS_S_i,"ax",@progbits
	.align	128
        .global         _Z9matrixAddPfS_S_i
        .type           _Z9matrixAddPfS_S_i,@function
        .size           _Z9matrixAddPfS_S_i,(.L_x_1 - _Z9matrixAddPfS_S_i)
        .other          _Z9matrixAddPfS_S_i,@"STO_CUDA_ENTRY STV_DEFAULT"
_Z9matrixAddPfS_S_i:
.text._Z9matrixAddPfS_S_i:
[----:B------:R-:W-:Y:S01]  /*0000*/  LDC R1, c[0x0][0x37c] ;  /* 0x0000df00ff017b82 */ /* 0x000fe20000000800 */
[----:B------:R-:W0:Y:S07]  /*0010*/  S2R R3, SR_TID.Y ;  /* 0x0000000000037919 */ /* 0x000e2e0000002200 */
[----:B------:R-:W0:Y:S01]  /*0020*/  S2UR UR4, SR_CTAID.Y ;  /* 0x00000000000479c3 */ /* 0x000e220000002600 */
[----:B------:R-:W1:Y:S01]  /*0030*/  LDCU UR6, c[0x0][0x398] ;  /* 0x00007300ff0677ac */ /* 0x000e620008000800 */
[----:B------:R-:W2:Y:S06]  /*0040*/  S2R R5, SR_TID.X ;  /* 0x0000000000057919 */ /* 0x000eac0000002100 */
[----:B------:R-:W0:Y:S08]  /*0050*/  LDC R0, c[0x0][0x364] ;  /* 0x0000d900ff007b82 */ /* 0x000e300000000800 */
[----:B------:R-:W2:Y:S08]  /*0060*/  S2UR UR5, SR_CTAID.X ;  /* 0x00000000000579c3 */ /* 0x000eb00000002500 */
[----:B------:R-:W2:Y:S01]  /*0070*/  LDC R2, c[0x0][0x360] ;  /* 0x0000d800ff027b82 */ /* 0x000ea20000000800 */
[----:B0-----:R-:W-:-:S02]  /*0080*/  IMAD R0, R0, UR4, R3 ;  /* 0x0000000400007c24 */ /* 0x001fc4000f8e0203 */
[----:B--2---:R-:W-:-:S04]  /*0090*/  IMAD R3, R2, UR5, R5 ;  /* 0x0000000502037c24 */ /* 0x004fc8000f8e0205 */
[C---:B-1----:R-:W-:Y:S01]  /*00a0*/  IMAD R9, R0.reuse, UR6, R3 ;  /* 0x0000000600097c24 */ /* 0x042fe2000f8e0203 */
[----:B------:R-:W-:-:S04]  /*00b0*/  VIMNMX R2, PT, PT, R0, R3, !PT ;  /* 0x0000000300027248 */ /* 0x000fc80007fe0100 */
[----:B------:R-:W-:-:S13]  /*00c0*/  ISETP.GE.AND P0, PT, R2, UR6, PT ;  /* 0x0000000602007c0c */ /* 0x000fda000bf06270 */
[----:B------:R-:W-:Y:S05]  /*00d0*/  @P0 EXIT ;  /* 0x000000000000094d */ /* 0x000fea0003800000 */
[----:B------:R-:W0:Y:S01]  /*00e0*/  LDC.64 R2, c[0x0][0x380] ;  /* 0x0000e000ff027b82 */ /* 0x000e220000000a00 */
[----:B------:R-:W1:Y:S07]  /*00f0*/  LDCU.64 UR4, c[0x0][0x358] ;  /* 0x00006b00ff0477ac */ /* 0x000e6e0008000a00 */
[----:B------:R-:W2:Y:S08]  /*0100*/  LDC.64 R4, c[0x0][0x388] ;  /* 0x0000e200ff047b82 */ /* 0x000eb00000000a00 */
[----:B------:R-:W3:Y:S01]  /*0110*/  LDC.64 R6, c[0x0][0x390] ;  /* 0x0000e400ff067b82 */ /* 0x000ee20000000a00 */
[----:B0-----:R-:W-:-:S06]  /*0120*/  IMAD.WIDE R2, R9, 0x4, R2 ;  /* 0x0000000409027825 */ /* 0x001fcc00078e0202 */
[----:B-1----:R-:W4:Y:S01]  /*0130*/  LDG.E R2, desc[UR4][R2.64] ;  /* 0x0000000402027981 */ /* 0x002f22000c1e1900 */
[----:B--2---:R-:W-:-:S06]  /*0140*/  IMAD.WIDE R4, R9, 0x4, R4 ;  /* 0x0000000409047825 */ /* 0x004fcc00078e0204 */
[----:B------:R-:W4:Y:S01]  /*0150*/  LDG.E R5, desc[UR4][R4.64] ;  /* 0x0000000404057981 */ /* 0x000f22000c1e1900 */
[----:B---3--:R-:W-:-:S04]  /*0160*/  IMAD.WIDE R6, R9, 0x4, R6 ;  /* 0x0000000409067825 */ /* 0x008fc800078e0206 */
[----:B----4-:R-:W-:-:S05]  /*0170*/  FADD R9, R2, R5 ;  /* 0x0000000502097221 */ /* 0x010fca0000000000 */
[----:B------:R-:W-:Y:S01]  /*0180*/  STG.E desc[UR4][R6.64], R9 ;  /* 0x0000000906007986 */ /* 0x000fe2000c101904 */
[----:B------:R-:W-:Y:S05]  /*0190*/  EXIT ;  /* 0x000000000000794d */ /* 0x000fea0003800000 */
.L_x_0:
[----:B------:R-:W-:-:S00]  /*01a0*/  BRA `(.L_x_0) ;  /* 0xfffffffc00fc7947 */ /* 0x000fc0000383ffff */
[----:B------:R-:W-:-:S00]  /*01b0*/  NOP ;  /* 0x0000000000007918 */ /* 0x000fc00000000000 */
        /* <DEDUP_REMOVED lines=12> */
.L_x_1:


//--------------------- .nv.shared.reserved.0     --------------------------
	.section	.nv.shared.reserved.0,"aw",@nobits
	.weak		__nv_reservedSMEM_offset_0_alias
	.size		__nv_reservedSMEM_offset_0_alias, 0, 64
	.other		__nv_reservedSMEM_offset_0_alias,@"STO_CUDA_RESERVED_SHARED STV_DEFAULT"
__nv_reservedSMEM_offset_0_alias:
	.zero		0
	.zero		64


//--------------------- .nv.constant0._Z9matrixAddPfS_S_i --------------------------
	.section	.nv.constant0._Z9matrixAddPfS_S_i,"a",@progbits
	.sectionflags	@""
	.align	4
.nv.constant0._Z9matrixAddPfS_S_i:
	.zero		924


//--------------------- SYMBOLS --------------------------

	.type		.nv.reservedSmem.offset0,@object
	.size		.nv.reservedSmem.offset0,0x4
